//
// Generated by NVIDIA NVVM Compiler
//
// Compiler Build ID: CL-36424714
// Cuda compilation tools, release 13.0, V13.0.88
// Based on NVVM 20.0.0
//

.version 9.0
.target sm_100
.address_size 64

	// .globl	_Z6MatAddPPfS0_S0_

.visible .entry _Z6MatAddPPfS0_S0_(
	.param .u64 .ptr .align 1 _Z6MatAddPPfS0_S0__param_0,
	.param .u64 .ptr .align 1 _Z6MatAddPPfS0_S0__param_1,
	.param .u64 .ptr .align 1 _Z6MatAddPPfS0_S0__param_2
)
{
	.reg .b32 	%r<3>;
	.reg .b32 	%f<4>;
	.reg .b64 	%rd<21>;

	ld.param.u64 	%rd1, [_Z6MatAddPPfS0_S0__param_0];
	ld.param.u64 	%rd2, [_Z6MatAddPPfS0_S0__param_1];
	ld.param.u64 	%rd3, [_Z6MatAddPPfS0_S0__param_2];
	cvta.to.global.u64 	%rd4, %rd3;
	cvta.to.global.u64 	%rd5, %rd2;
	cvta.to.global.u64 	%rd6, %rd1;
	mov.u32 	%r1, %tid.x;
	mov.u32 	%r2, %tid.y;
	mul.wide.u32 	%rd7, %r1, 8;
	add.s64 	%rd8, %rd6, %rd7;
	ld.global.u64 	%rd9, [%rd8];
	cvta.to.global.u64 	%rd10, %rd9;
	mul.wide.u32 	%rd11, %r2, 4;
	add.s64 	%rd12, %rd10, %rd11;
	ld.global.f32 	%f1, [%rd12];
	add.s64 	%rd13, %rd5, %rd7;
	ld.global.u64 	%rd14, [%rd13];
	cvta.to.global.u64 	%rd15, %rd14;
	add.s64 	%rd16, %rd15, %rd11;
	ld.global.f32 	%f2, [%rd16];
	add.f32 	%f3, %f1, %f2;
	add.s64 	%rd17, %rd4, %rd7;
	ld.global.u64 	%rd18, [%rd17];
	cvta.to.global.u64 	%rd19, %rd18;
	add.s64 	%rd20, %rd19, %rd11;
	st.global.f32 	[%rd20], %f3;
	ret;

}


// ===== COMPILED SASS (sm_100) =====

	.target	sm_100

	.elftype	@"ET_EXEC"


//--------------------- .note.nv.tkinfo           --------------------------
	.section	.note.nv.tkinfo,"",@"SHT_NOTE"
	.sectionflags	@"SHF_NOTE_NV_TKINFO"
	.tkinfo
        /*0018*/ 	.word	0x00000002
        /*0030*/ 	.string	""
        /*0030*/ 	.string	"ptxas"
        /*0030*/ 	.string	"Cuda compilation tools, release 13.0, V13.0.88"
        /*0030*/ 	.string	"Build cuda_13.0.r13.0/compiler.36424714_0"
        /*0030*/ 	.string	"-arch sm_100 -m 64 "



//--------------------- .note.nv.cuinfo           --------------------------
	.section	.note.nv.cuinfo,"",@"SHT_NOTE"
	.sectionflags	@"SHF_NOTE_NV_CUINFO"
        /*0018*/ 	.short	0x0002
        /*001a*/ 	.short	0x0064
        /*001c*/ 	.short	0x0082
	.zero		2


//--------------------- .nv.info                  --------------------------
	.section	.nv.info,"",@"SHT_CUDA_INFO"
	.align	4


	//----- nvinfo : EIATTR_REGCOUNT
	.align		4
        /*0000*/ 	.byte	0x04, 0x2f
        /*0002*/ 	.short	(.L_1 - .L_0)
	.align		4
.L_0:
        /*0004*/ 	.word	index@(_Z6MatAddPPfS0_S0_)
        /*0008*/ 	.word	0x00000010


	//----- nvinfo : EIATTR_FRAME_SIZE
	.align		4
.L_1:
        /*000c*/ 	.byte	0x04, 0x11
        /*000e*/ 	.short	(.L_3 - .L_2)
	.align		4
.L_2:
        /*0010*/ 	.word	index@(_Z6MatAddPPfS0_S0_)
        /*0014*/ 	.word	0x00000000


	//----- nvinfo : EIATTR_MIN_STACK_SIZE
	.align		4
.L_3:
        /*0018*/ 	.byte	0x04, 0x12
        /*001a*/ 	.short	(.L_5 - .L_4)
	.align		4
.L_4:
        /*001c*/ 	.word	index@(_Z6MatAddPPfS0_S0_)
        /*0020*/ 	.word	0x00000000
.L_5:


//--------------------- .nv.compat                --------------------------
	.section	.nv.compat,"",@"SHT_CUDA_COMPAT_INFO"
	.align	4
        /*0000*/ 	.byte	0x02, 0x09, 0x00, 0x00, 0x02, 0x02, 0x01, 0x00, 0x02, 0x05, 0x05, 0x00, 0x03, 0x07, 0x01, 0x01
        /*0010*/ 	.byte	0x02, 0x03, 0x00, 0x00, 0x02, 0x06, 0x01, 0x00, 0x04, 0x0b, 0x08, 0x00, 0x09, 0x00, 0x00, 0x00
        /*0020*/ 	.byte	0x00, 0x00, 0x00, 0x00


//--------------------- .nv.info._Z6MatAddPPfS0_S0_ --------------------------
	.section	.nv.info._Z6MatAddPPfS0_S0_,"",@"SHT_CUDA_INFO"
	.sectionflags	@""
	.align	4


	//----- nvinfo : EIATTR_CUDA_API_VERSION
	.align		4
        /*0000*/ 	.byte	0x04, 0x37
        /*0002*/ 	.short	(.L_7 - .L_6)
.L_6:
        /*0004*/ 	.word	0x00000082


	//----- nvinfo : EIATTR_KPARAM_INFO
	.align		4
.L_7:
        /*0008*/ 	.byte	0x04, 0x17
        /*000a*/ 	.short	(.L_9 - .L_8)
.L_8:
        /*000c*/ 	.word	0x00000000
        /*0010*/ 	.short	0x0002
        /*0012*/ 	.short	0x0010
        /*0014*/ 	.byte	0x00, 0xf5, 0x21, 0x00


	//----- nvinfo : EIATTR_KPARAM_INFO
	.align		4
.L_9:
        /*0018*/ 	.byte	0x04, 0x17
        /*001a*/ 	.short	(.L_11 - .L_10)
.L_10:
        /*001c*/ 	.word	0x00000000
        /*0020*/ 	.short	0x0001
        /*0022*/ 	.short	0x0008
        /*0024*/ 	.byte	0x00, 0xf5, 0x21, 0x00


	//----- nvinfo : EIATTR_KPARAM_INFO
	.align		4
.L_11:
        /*0028*/ 	.byte	0x04, 0x17
        /*002a*/ 	.short	(.L_13 - .L_12)
.L_12:
        /*002c*/ 	.word	0x00000000
        /*0030*/ 	.short	0x0000
        /*0032*/ 	.short	0x0000
        /*0034*/ 	.byte	0x00, 0xf5, 0x21, 0x00


	//----- nvinfo : EIATTR_SPARSE_MMA_MASK
	.align		4
.L_13:
        /*0038*/ 	.byte	0x03, 0x50
        /*003a*/ 	.short	0x0000


	//----- nvinfo : EIATTR_MAXREG_COUNT
	.align		4
        /*003c*/ 	.byte	0x03, 0x1b
        /*003e*/ 	.short	0x00ff


	//----- nvinfo : EIATTR_MERCURY_ISA_VERSION
	.align		4
        /*0040*/ 	.byte	0x03, 0x5f
        /*0042*/ 	.short	0x0101


	//----- nvinfo : EIATTR_VRC_CTA_INIT_COUNT
	.align		4
        /*0044*/ 	.byte	0x02, 0x4a
	.zero		1
	.zero		1


	//----- nvinfo : EIATTR_EXIT_INSTR_OFFSETS
	.align		4
        /*0048*/ 	.byte	0x04, 0x1c
        /*004a*/ 	.short	(.L_15 - .L_14)


	//   ....[0]....
.L_14:
        /*004c*/ 	.word	0x00000140


	//----- nvinfo : EIATTR_CBANK_PARAM_SIZE
	.align		4
.L_15:
        /*0050*/ 	.byte	0x03, 0x19
        /*0052*/ 	.short	0x0018


	//----- nvinfo : EIATTR_PARAM_CBANK
	.align		4
        /*0054*/ 	.byte	0x04, 0x0a
        /*0056*/ 	.short	(.L_17 - .L_16)
	.align		4
.L_16:
        /*0058*/ 	.word	index@(.nv.constant0._Z6MatAddPPfS0_S0_)
        /*005c*/ 	.short	0x0380
        /*005e*/ 	.short	0x0018


	//----- nvinfo : EIATTR_SW_WAR
	.align		4
.L_17:
        /*0060*/ 	.byte	0x04, 0x36
        /*0062*/ 	.short	(.L_19 - .L_18)
.L_18:
        /*0064*/ 	.word	0x00000008
.L_19:


//--------------------- .nv.callgraph             --------------------------
	.section	.nv.callgraph,"",@"SHT_CUDA_CALLGRAPH"
	.align	4
	.sectionentsize	8
	.align		4
        /*0000*/ 	.word	0x00000000
	.align		4
        /*0004*/ 	.word	0xffffffff
	.align		4
        /*0008*/ 	.word	0x00000000
	.align		4
        /*000c*/ 	.word	0xfffffffe
	.align		4
        /*0010*/ 	.word	0x00000000
	.align		4
        /*0014*/ 	.word	0xfffffffd
	.align		4
        /*0018*/ 	.word	0x00000000
	.align		4
        /*001c*/ 	.word	0xfffffffc


//--------------------- .text._Z6MatAddPPfS0_S0_  --------------------------
	.section	.text._Z6MatAddPPfS0_S0_,"ax",@progbits
	.align	128
        .global         _Z6MatAddPPfS0_S0_
        .type           _Z6MatAddPPfS0_S0_,@function
        .size           _Z6MatAddPPfS0_S0_,(.L_x_1 - _Z6MatAddPPfS0_S0_)
        .other          _Z6MatAddPPfS0_S0_,@"STO_CUDA_ENTRY STV_DEFAULT"
_Z6MatAddPPfS0_S0_:
.text._Z6MatAddPPfS0_S0_:
[----:B------:R-:W-:Y:S01]  /*0000*/  LDC R1, c[0x0][0x37c] ;  /* 0x0000df00ff017b82 */ /* 0x000fe20000000800 */
[----:B------:R-:W0:Y:S07]  /*0010*/  S2R R5, SR_TID.X ;  /* 0x0000000000057919 */ /* 0x000e2e0000002100 */
[----:B------:R-:W0:Y:S01]  /*0020*/  LDC.64 R2, c[0x0][0x380] ;  /* 0x0000e000ff027b82 */ /* 0x000e220000000a00 */
[----:B------:R-:W1:Y:S07]  /*0030*/  LDCU.64 UR4, c[0x0][0x358] ;  /* 0x00006b00ff0477ac */ /* 0x000e6e0008000a00 */
[----:B------:R-:W2:Y:S01]  /*0040*/  LDC.64 R6, c[0x0][0x388] ;  /* 0x0000e200ff067b82 */ /* 0x000ea20000000a00 */
[----:B------:R-:W3:Y:S07]  /*0050*/  S2R R13, SR_TID.Y ;  /* 0x00000000000d7919 */ /* 0x000eee0000002200 */
[----:B------:R-:W4:Y:S01]  /*0060*/  LDC.64 R10, c[0x0][0x390] ;  /* 0x0000e400ff0a7b82 */ /* 0x000f220000000a00 */
[----:B0-----:R-:W-:-:S04]  /*0070*/  IMAD.WIDE.U32 R2, R5, 0x8, R2 ;  /* 0x0000000805027825 */ /* 0x001fc800078e0002 */
[C---:B--2---:R-:W-:Y:S02]  /*0080*/  IMAD.WIDE.U32 R6, R5.reuse, 0x8, R6 ;  /* 0x0000000805067825 */ /* 0x044fe400078e0006 */
[----:B-1----:R-:W3:Y:S04]  /*0090*/  LDG.E.64 R2, desc[UR4][R2.64] ;  /* 0x0000000402027981 */ /* 0x002ee8000c1e1b00 */
[----:B------:R-:W2:Y:S01]  /*00a0*/  LDG.E.64 R6, desc[UR4][R6.64] ;  /* 0x0000000406067981 */ /* 0x000ea2000c1e1b00 */
[----:B----4-:R-:W-:-:S06]  /*00b0*/  IMAD.WIDE.U32 R10, R5, 0x8, R10 ;  /* 0x00000008050a7825 */ /* 0x010fcc00078e000a */
[----:B------:R-:W4:Y:S01]  /*00c0*/  LDG.E.64 R10, desc[UR4][R10.64] ;  /* 0x000000040a0a7981 */ /* 0x000f22000c1e1b00 */
[----:B---3--:R-:W-:-:S04]  /*00d0*/  IMAD.WIDE.U32 R4, R13, 0x4, R2 ;  /* 0x000000040d047825 */ /* 0x008fc800078e0002 */
[C---:B--2---:R-:W-:Y:S02]  /*00e0*/  IMAD.WIDE.U32 R8, R13.reuse, 0x4, R6 ;  /* 0x000000040d087825 */ /* 0x044fe400078e0006 */
[----:B------:R-:W2:Y:S04]  /*00f0*/  LDG.E R4, desc[UR4][R4.64] ;  /* 0x0000000404047981 */ /* 0x000ea8000c1e1900 */
[----:B------:R-:W2:Y:S01]  /*0100*/  LDG.E R9, desc[UR4][R8.64] ;  /* 0x0000000408097981 */ /* 0x000ea2000c1e1900 */
[----:B----4-:R-:W-:-:S04]  /*0110*/  IMAD.WIDE.U32 R12, R13, 0x4, R10 ;  /* 0x000000040d0c7825 */ /* 0x010fc800078e000a */
[----:B--2---:R-:W-:-:S05]  /*0120*/  FADD R3, R4, R9 ;  /* 0x0000000904037221 */ /* 0x004fca0000000000 */
[----:B------:R-:W-:Y:S01]  /*0130*/  STG.E desc[UR4][R12.64], R3 ;  /* 0x000000030c007986 */ /* 0x000fe2000c101904 */
[----:B------:R-:W-:Y:S05]  /*0140*/  EXIT ;  /* 0x000000000000794d */ /* 0x000fea0003800000 */
.L_x_0:
[----:B------:R-:W-:-:S00]  /*0150*/  BRA `(.L_x_0) ;  /* 0xfffffffc00fc7947 */ /* 0x000fc0000383ffff */
[----:B------:R-:W-:-:S00]  /*0160*/  NOP ;  /* 0x0000000000007918 */ /* 0x000fc00000000000 */
        /* <DEDUP_REMOVED lines=9> */
.L_x_1:


//--------------------- .nv.shared.reserved.0     --------------------------
	.section	.nv.shared.reserved.0,"aw",@nobits
	.weak		__nv_reservedSMEM_offset_0_alias
	.size		__nv_reservedSMEM_offset_0_alias, 0, 64
	.other		__nv_reservedSMEM_offset_0_alias,@"STO_CUDA_RESERVED_SHARED STV_DEFAULT"
__nv_reservedSMEM_offset_0_alias:
	.zero		0
	.zero		64


//--------------------- .nv.constant0._Z6MatAddPPfS0_S0_ --------------------------
	.section	.nv.constant0._Z6MatAddPPfS0_S0_,"a",@progbits
	.sectionflags	@""
	.align	4
.nv.constant0._Z6MatAddPPfS0_S0_:
	.zero		920


//--------------------- SYMBOLS --------------------------

	.type		.nv.reservedSmem.offset0,@object
	.size		.nv.reservedSmem.offset0,0x4
